	.headerflags	@"EF_CUDA_TEXMODE_UNIFIED EF_CUDA_64BIT_ADDRESS EF_CUDA_ACCELERATORS EF_CUDA_SM90 EF_CUDA_VIRTUAL_SM(EF_CUDA_SM90)"
	.elftype	@"ET_EXEC"


//--------------------- .nv.info                  --------------------------
	.section	.nv.info,"",@"SHT_CUDA_INFO"
	.align	4


	//----- nvinfo : EIATTR_REGCOUNT
	.align		4
        /*0000*/ 	.byte	0x04, 0x2f
        /*0002*/ 	.short	(.L_1 - .L_0)
	.align		4
.L_0:
        /*0004*/ 	.word	index@(triton_poi_fused_convolution_max_pool2d_with_indices_15)
        /*0008*/ 	.word	0x00000030


	//----- nvinfo : EIATTR_MIN_STACK_SIZE
	.align		4
.L_1:
        /*000c*/ 	.byte	0x04, 0x12
        /*000e*/ 	.short	(.L_3 - .L_2)
	.align		4
.L_2:
        /*0010*/ 	.word	index@(triton_poi_fused_convolution_max_pool2d_with_indices_15)
        /*0014*/ 	.word	0x00000000


	//----- nvinfo : EIATTR_FRAME_SIZE
	.align		4
.L_3:
        /*0018*/ 	.byte	0x04, 0x11
        /*001a*/ 	.short	(.L_5 - .L_4)
	.align		4
.L_4:
        /*001c*/ 	.word	index@(triton_poi_fused_convolution_max_pool2d_with_indices_15)
        /*0020*/ 	.word	0x00000000


	//----- nvinfo : EIATTR_MIN_STACK_SIZE
	.align		4
.L_5:
        /*0024*/ 	.byte	0x04, 0x12
        /*0026*/ 	.short	(.L_7 - .L_6)
	.align		4
.L_6:
        /*0028*/ 	.word	index@(triton_poi_fused_convolution_max_pool2d_with_indices_15)
        /*002c*/ 	.word	0x00000000
.L_7:


//--------------------- .nv.info.triton_poi_fused_convolution_max_pool2d_with_indices_15 --------------------------
	.section	.nv.info.triton_poi_fused_convolution_max_pool2d_with_indices_15,"",@"SHT_CUDA_INFO"
	.sectionflags	@""
	.align	4


	//----- nvinfo : EIATTR_CUDA_API_VERSION
	.align		4
        /*0000*/ 	.byte	0x04, 0x37
        /*0002*/ 	.short	(.L_9 - .L_8)
.L_8:
        /*0004*/ 	.word	0x0000007c


	//----- nvinfo : EIATTR_KPARAM_INFO
	.align		4
.L_9:
        /*0008*/ 	.byte	0x04, 0x17
        /*000a*/ 	.short	(.L_11 - .L_10)
.L_10:
        /*000c*/ 	.word	0x00000000
        /*0010*/ 	.short	0x0004
        /*0012*/ 	.short	0x001c
        /*0014*/ 	.byte	0x00, 0xf0, 0x11, 0x00


	//----- nvinfo : EIATTR_KPARAM_INFO
	.align		4
.L_11:
        /*0018*/ 	.byte	0x04, 0x17
        /*001a*/ 	.short	(.L_13 - .L_12)
.L_12:
        /*001c*/ 	.word	0x00000000
        /*0020*/ 	.short	0x0003
        /*0022*/ 	.short	0x0018
        /*0024*/ 	.byte	0x00, 0xf0, 0x11, 0x00


	//----- nvinfo : EIATTR_KPARAM_INFO
	.align		4
.L_13:
        /*0028*/ 	.byte	0x04, 0x17
        /*002a*/ 	.short	(.L_15 - .L_14)
.L_14:
        /*002c*/ 	.word	0x00000000
        /*0030*/ 	.short	0x0002
        /*0032*/ 	.short	0x0010
        /*0034*/ 	.byte	0x00, 0xf4, 0x21, 0x00


	//----- nvinfo : EIATTR_KPARAM_INFO
	.align		4
.L_15:
        /*0038*/ 	.byte	0x04, 0x17
        /*003a*/ 	.short	(.L_17 - .L_16)
.L_16:
        /*003c*/ 	.word	0x00000000
        /*0040*/ 	.short	0x0001
        /*0042*/ 	.short	0x0008
        /*0044*/ 	.byte	0x00, 0xf4, 0x21, 0x00


	//----- nvinfo : EIATTR_KPARAM_INFO
	.align		4
.L_17:
        /*0048*/ 	.byte	0x04, 0x17
        /*004a*/ 	.short	(.L_19 - .L_18)
.L_18:
        /*004c*/ 	.word	0x00000000
        /*0050*/ 	.short	0x0000
        /*0052*/ 	.short	0x0000
        /*0054*/ 	.byte	0x00, 0xf4, 0x21, 0x00


	//----- nvinfo : EIATTR_SPARSE_MMA_MASK
	.align		4
.L_19:
        /*0058*/ 	.byte	0x03, 0x50
        /*005a*/ 	.short	0x0000


	//----- nvinfo : EIATTR_MAXREG_COUNT
	.align		4
        /*005c*/ 	.byte	0x03, 0x1b
        /*005e*/ 	.short	0x00ff


	//----- nvinfo : EIATTR_EXIT_INSTR_OFFSETS
	.align		4
        /*0060*/ 	.byte	0x04, 0x1c
        /*0062*/ 	.short	(.L_21 - .L_20)


	//   ....[0]....
.L_20:
        /*0064*/ 	.word	0x000013a0


	//   ....[1]....
        /*0068*/ 	.word	0x000013f0


	//----- nvinfo : EIATTR_REQNTID
	.align		4
.L_21:
        /*006c*/ 	.byte	0x04, 0x10
        /*006e*/ 	.short	(.L_23 - .L_22)
.L_22:
        /*0070*/ 	.word	0x00000080
        /*0074*/ 	.word	0x00000001
        /*0078*/ 	.word	0x00000001


	//----- nvinfo : EIATTR_CBANK_PARAM_SIZE
	.align		4
.L_23:
        /*007c*/ 	.byte	0x03, 0x19
        /*007e*/ 	.short	0x0020


	//----- nvinfo : EIATTR_PARAM_CBANK
	.align		4
        /*0080*/ 	.byte	0x04, 0x0a
        /*0082*/ 	.short	(.L_25 - .L_24)
	.align		4
.L_24:
        /*0084*/ 	.word	index@(.nv.constant0.triton_poi_fused_convolution_max_pool2d_with_indices_15)
        /*0088*/ 	.short	0x0210
        /*008a*/ 	.short	0x0020


	//----- nvinfo : EIATTR_SW_WAR
	.align		4
.L_25:
        /*008c*/ 	.byte	0x04, 0x36
        /*008e*/ 	.short	(.L_27 - .L_26)
.L_26:
        /*0090*/ 	.word	0x00000008
.L_27:


//--------------------- .nv.callgraph             --------------------------
	.section	.nv.callgraph,"",@"SHT_CUDA_CALLGRAPH"
	.align	4
	.sectionentsize	8
	.align		4
        /*0000*/ 	.word	0x00000000
	.align		4
        /*0004*/ 	.word	0xffffffff
	.align		4
        /*0008*/ 	.word	0x00000000
	.align		4
        /*000c*/ 	.word	0xfffffffe
	.align		4
        /*0010*/ 	.word	0x00000000
	.align		4
        /*0014*/ 	.word	0xfffffffd
	.align		4
        /*0018*/ 	.word	0x00000000
	.align		4
        /*001c*/ 	.word	0xfffffffc


//--------------------- .text.triton_poi_fused_convolution_max_pool2d_with_indices_15 --------------------------
	.section	.text.triton_poi_fused_convolution_max_pool2d_with_indices_15,"ax",@progbits
	.sectionflags	@"SHF_BARRIERS=1"
	.align	128
        .global         triton_poi_fused_convolution_max_pool2d_with_indices_15
        .type           triton_poi_fused_convolution_max_pool2d_with_indices_15,@function
        .size           triton_poi_fused_convolution_max_pool2d_with_indices_15,(.L_x_1 - triton_poi_fused_convolution_max_pool2d_with_indices_15)
        .other          triton_poi_fused_convolution_max_pool2d_with_indices_15,@"STO_CUDA_ENTRY STV_DEFAULT"
triton_poi_fused_convolution_max_pool2d_with_indices_15:
.text.triton_poi_fused_convolution_max_pool2d_with_indices_15:
[----:B------:R-:W0:Y:S01]  /*0000*/  LDC R1, c[0x0][0x28] ;  /* 0x00000a00ff017b82 */ /* 0x000e220000000800 */
[----:B------:R-:W1:Y:S07]  /*0010*/  S2R R0, SR_TID.X ;  /* 0x0000000000007919 */ /* 0x000e6e0000002100 */
[----:B------:R-:W2:Y:S01]  /*0020*/  LDC.64 R28, c[0x0][0x210] ;  /* 0x00008400ff1c7b82 */ /* 0x000ea20000000a00 */
[----:B------:R-:W-:Y:S01]  /*0030*/  IMAD.MOV.U32 R15, RZ, RZ, RZ ;  /* 0x000000ffff0f7224 */ /* 0x000fe200078e00ff */
[----:B------:R-:W-:Y:S01]  /*0040*/  ULDC.64 UR6, c[0x0][0x208] ;  /* 0x0000820000067ab9 */ /* 0x000fe20000000a00 */
[----:B------:R-:W3:Y:S01]  /*0050*/  S2R R6, SR_CTAID.X ;  /* 0x0000000000067919 */ /* 0x000ee20000002500 */
[----:B------:R-:W-:Y:S01]  /*0060*/  IMAD.MOV.U32 R20, RZ, RZ, RZ ;  /* 0x000000ffff147224 */ /* 0x000fe200078e00ff */
[----:B------:R-:W4:Y:S01]  /*0070*/  S2R R4, SR_CTAID.Y ;  /* 0x0000000000047919 */ /* 0x000f220000002600 */
[----:B-1----:R-:W-:Y:S01]  /*0080*/  IMAD.SHL.U32 R3, R0, 0x4, RZ ;  /* 0x0000000400037824 */ /* 0x002fe200078e00ff */
[----:B------:R-:W-:Y:S01]  /*0090*/  SHF.R.U32.HI R2, RZ, 0x3, R0 ;  /* 0x00000003ff027819 */ /* 0x000fe20000011600 */
[----:B---3--:R-:W-:-:S03]  /*00a0*/  IMAD.SHL.U32 R5, R6, 0x20, RZ ;  /* 0x0000002006057824 */ /* 0x008fc600078e00ff */
[----:B------:R-:W-:Y:S02]  /*00b0*/  SGXT.U32 R2, R2, 0x4 ;  /* 0x000000040202781a */ /* 0x000fe40000000000 */
[----:B------:R-:W-:-:S04]  /*00c0*/  LOP3.LUT R24, R5, 0x1c, R3, 0xf8, !PT ;  /* 0x0000001c05187812 */ /* 0x000fc800078ef803 */
[----:B------:R-:W-:Y:S02]  /*00d0*/  SHF.R.S32.HI R7, RZ, 0x1f, R24 ;  /* 0x0000001fff077819 */ /* 0x000fe40000011418 */
[----:B------:R-:W-:Y:S02]  /*00e0*/  ISETP.GE.AND P0, PT, R24, 0x40, PT ;  /* 0x000000401800780c */ /* 0x000fe40003f06270 */
[----:B------:R-:W-:-:S04]  /*00f0*/  LEA.HI R7, R7, R24, RZ, 0x3 ;  /* 0x0000001807077211 */ /* 0x000fc800078f18ff */
[C---:B------:R-:W-:Y:S01]  /*0100*/  LOP3.LUT R9, R7.reuse, 0x7ffffff8, RZ, 0xc0, !PT ;  /* 0x7ffffff807097812 */ /* 0x040fe200078ec0ff */
[----:B------:R-:W-:Y:S02]  /*0110*/  IMAD.SHL.U32 R21, R7, 0x4, RZ ;  /* 0x0000000407157824 */ /* 0x000fe400078e00ff */
[----:B----4-:R-:W-:Y:S02]  /*0120*/  IMAD.SHL.U32 R7, R4, 0x20, RZ ;  /* 0x0000002004077824 */ /* 0x010fe400078e00ff */
[----:B------:R-:W-:Y:S01]  /*0130*/  IMAD.IADD R38, R24, 0x1, -R9 ;  /* 0x0000000118267824 */ /* 0x000fe200078e0a09 */
[----:B------:R-:W-:Y:S02]  /*0140*/  LOP3.LUT R21, R21, 0xffffffe0, RZ, 0xc0, !PT ;  /* 0xffffffe015157812 */ /* 0x000fe400078ec0ff */
[----:B------:R-:W-:-:S03]  /*0150*/  LOP3.LUT R35, R7, R2, RZ, 0xfc, !PT ;  /* 0x0000000207237212 */ /* 0x000fc600078efcff */
[----:B------:R-:W-:-:S04]  /*0160*/  IMAD R12, R38, 0x2, R21 ;  /* 0x00000002260c7824 */ /* 0x000fc800078e0215 */
[----:B------:R-:W-:Y:S02]  /*0170*/  VIADD R0, R12, 0x1 ;  /* 0x000000010c007836 */ /* 0x000fe40000000000 */
[C---:B------:R-:W-:Y:S02]  /*0180*/  IMAD R9, R35.reuse, 0x100, R12 ;  /* 0x0000010023097824 */ /* 0x040fe400078e020c */
[----:B------:R-:W-:Y:S02]  /*0190*/  IMAD R11, R35, 0x100, R0 ;  /* 0x00000100230b7824 */ /* 0x000fe400078e0200 */
[----:B--2---:R-:W-:-:S04]  /*01a0*/  IMAD.WIDE R8, R9, 0x4, R28 ;  /* 0x0000000409087825 */ /* 0x004fc800078e021c */
[----:B------:R-:W-:Y:S01]  /*01b0*/  IMAD.WIDE R10, R11, 0x4, R28 ;  /* 0x000000040b0a7825 */ /* 0x000fe200078e021c */
[----:B------:R1:W2:Y:S04]  /*01c0*/  @!P0 LDG.E.EL R15, desc[UR6][R8.64] ;  /* 0x00000006080f8981 */ /* 0x0002a8000c2e1900 */
[----:B------:R3:W2:Y:S01]  /*01d0*/  @!P0 LDG.E.EL R20, desc[UR6][R10.64] ;  /* 0x000000060a148981 */ /* 0x0006a2000c2e1900 */
[----:B------:R-:W-:Y:S01]  /*01e0*/  SHF.R.S32.HI R13, RZ, 0x1a, R6 ;  /* 0x0000001aff0d7819 */ /* 0x000fe20000011406 */
[----:B------:R-:W-:Y:S01]  /*01f0*/  IMAD.MOV.U32 R45, RZ, RZ, RZ ;  /* 0x000000ffff2d7224 */ /* 0x000fe200078e00ff */
[----:B------:R-:W-:Y:S02]  /*0200*/  LOP3.LUT R18, R24, 0x1, RZ, 0xfc, !PT ;  /* 0x0000000118127812 */ /* 0x000fe400078efcff */
[----:B------:R-:W-:-:S02]  /*0210*/  SGXT R13, R13, 0x1 ;  /* 0x000000010d0d781a */ /* 0x000fc40000000200 */
[C---:B------:R-:W-:Y:S02]  /*0220*/  LOP3.LUT R14, R24.reuse, 0x2, RZ, 0xfc, !PT ;  /* 0x00000002180e7812 */ /* 0x040fe400078efcff */
[C---:B------:R-:W-:Y:S02]  /*0230*/  LEA.HI R6, R13.reuse, R18, RZ, 0x3 ;  /* 0x000000120d067211 */ /* 0x040fe400078f18ff */
[----:B------:R-:W-:Y:S02]  /*0240*/  LOP3.LUT R42, R24, 0x3, RZ, 0xfc, !PT ;  /* 0x00000003182a7812 */ /* 0x000fe400078efcff */
[----:B------:R-:W-:Y:S01]  /*0250*/  LOP3.LUT R17, R6, 0x7ffffff8, RZ, 0xc0, !PT ;  /* 0x7ffffff806117812 */ /* 0x000fe200078ec0ff */
[----:B------:R-:W-:Y:S01]  /*0260*/  IMAD.MOV.U32 R6, RZ, RZ, RZ ;  /* 0x000000ffff067224 */ /* 0x000fe200078e00ff */
[----:B------:R-:W-:Y:S02]  /*0270*/  LOP3.LUT R33, R7, 0x10, R2, 0xfe, !PT ;  /* 0x0000001007217812 */ /* 0x000fe400078efe02 */
[C---:B-1----:R-:W-:Y:S01]  /*0280*/  LEA.HI R8, R13.reuse, R14, RZ, 0x3 ;  /* 0x0000000e0d087211 */ /* 0x042fe200078f18ff */
[----:B------:R-:W-:Y:S01]  /*0290*/  IMAD.IADD R18, R18, 0x1, -R17 ;  /* 0x0000000112127824 */ /* 0x000fe200078e0a11 */
[----:B------:R-:W-:Y:S01]  /*02a0*/  LEA.HI R9, R13, R42, RZ, 0x3 ;  /* 0x0000002a0d097211 */ /* 0x000fe200078f18ff */
[----:B------:R-:W-:Y:S01]  /*02b0*/  IMAD R19, R33, 0x100, R12 ;  /* 0x0000010021137824 */ /* 0x000fe200078e020c */
[----:B------:R-:W-:Y:S01]  /*02c0*/  LOP3.LUT R13, R8, 0x7ffffff8, RZ, 0xc0, !PT ;  /* 0x7ffffff8080d7812 */ /* 0x000fe200078ec0ff */
[----:B------:R-:W-:Y:S01]  /*02d0*/  IMAD R22, R18, 0x2, R21 ;  /* 0x0000000212167824 */ /* 0x000fe200078e0215 */
[----:B------:R-:W-:Y:S01]  /*02e0*/  LOP3.LUT R17, R9, 0x7ffffff8, RZ, 0xc0, !PT ;  /* 0x7ffffff809117812 */ /* 0x000fe200078ec0ff */
[----:B------:R-:W-:-:S04]  /*02f0*/  IMAD.WIDE R8, R19, 0x4, R28 ;  /* 0x0000000413087825 */ /* 0x000fc800078e021c */
[----:B---3--:R-:W-:Y:S01]  /*0300*/  IMAD R11, R35, 0x100, R22 ;  /* 0x00000100230b7824 */ /* 0x008fe200078e0216 */
[----:B------:R-:W-:Y:S01]  /*0310*/  CS2R R40, SRZ ;  /* 0x0000000000287805 */ /* 0x000fe2000001ff00 */
[----:B------:R-:W-:Y:S01]  /*0320*/  IMAD.IADD R14, R14, 0x1, -R13 ;  /* 0x000000010e0e7824 */ /* 0x000fe200078e0a0d */
[----:B------:R-:W3:Y:S01]  /*0330*/  @!P0 LDG.E.EL R45, desc[UR6][R8.64] ;  /* 0x00000006082d8981 */ /* 0x000ee2000c2e1900 */
[----:B------:R-:W-:-:S04]  /*0340*/  IMAD.WIDE R10, R11, 0x4, R28 ;  /* 0x000000040b0a7825 */ /* 0x000fc800078e021c */
[C---:B------:R-:W-:Y:S01]  /*0350*/  IMAD R19, R33.reuse, 0x100, R0 ;  /* 0x0000010021137824 */ /* 0x040fe200078e0200 */
[----:B------:R1:W4:Y:S01]  /*0360*/  @!P0 LDG.E.EL R6, desc[UR6][R10.64] ;  /* 0x000000060a068981 */ /* 0x000322000c2e1900 */
[----:B------:R-:W-:Y:S02]  /*0370*/  IMAD.IADD R42, R42, 0x1, -R17 ;  /* 0x000000012a2a7824 */ /* 0x000fe400078e0a11 */
[----:B------:R-:W-:Y:S02]  /*0380*/  IMAD R32, R14, 0x2, R21 ;  /* 0x000000020e207824 */ /* 0x000fe400078e0215 */
[----:B------:R-:W-:Y:S02]  /*0390*/  IMAD R17, R33, 0x100, R22 ;  /* 0x0000010021117824 */ /* 0x000fe400078e0216 */
[----:B-1----:R-:W-:Y:S01]  /*03a0*/  IMAD.WIDE R10, R19, 0x4, R28 ;  /* 0x00000004130a7825 */ /* 0x002fe200078e021c */
[----:B------:R-:W-:-:S03]  /*03b0*/  LOP3.LUT R19, R21, 0x10, RZ, 0xfc, !PT ;  /* 0x0000001015137812 */ /* 0x000fc600078efcff */
[--C-:B------:R-:W-:Y:S02]  /*03c0*/  IMAD R27, R35, 0x100, R32.reuse ;  /* 0x00000100231b7824 */ /* 0x100fe400078e0220 */
[----:B------:R-:W-:Y:S02]  /*03d0*/  IMAD R13, R33, 0x100, R32 ;  /* 0x00000100210d7824 */ /* 0x000fe400078e0220 */
[----:B------:R-:W-:-:S04]  /*03e0*/  IMAD.WIDE R16, R17, 0x4, R28 ;  /* 0x0000000411107825 */ /* 0x000fc800078e021c */
[--C-:B------:R-:W-:Y:S01]  /*03f0*/  IMAD R0, R38, 0x2, R19.reuse ;  /* 0x0000000226007824 */ /* 0x100fe200078e0213 */
[----:B------:R1:W5:Y:S01]  /*0400*/  @!P0 LDG.E.EL R40, desc[UR6][R16.64] ;  /* 0x0000000610288981 */ /* 0x000362000c2e1900 */
[----:B------:R-:W-:Y:S02]  /*0410*/  IMAD R30, R18, 0x2, R19 ;  /* 0x00000002121e7824 */ /* 0x000fe400078e0213 */
[----:B------:R-:W-:Y:S02]  /*0420*/  IMAD.MOV.U32 R34, RZ, RZ, RZ ;  /* 0x000000ffff227224 */ /* 0x000fe400078e00ff */
[----:B------:R-:W-:Y:S02]  /*0430*/  IMAD.MOV.U32 R43, RZ, RZ, RZ ;  /* 0x000000ffff2b7224 */ /* 0x000fe400078e00ff */
[--C-:B------:R-:W-:Y:S02]  /*0440*/  IMAD.WIDE R26, R27, 0x4, R28.reuse ;  /* 0x000000041b1a7825 */ /* 0x100fe400078e021c */
[----:B------:R1:W3:Y:S02]  /*0450*/  @!P0 LDG.E.EL R34, desc[UR6][R10.64] ;  /* 0x000000060a228981 */ /* 0x0002e4000c2e1900 */
[----:B------:R-:W-:-:S02]  /*0460*/  IMAD.WIDE R12, R13, 0x4, R28 ;  /* 0x000000040d0c7825 */ /* 0x000fc400078e021c */
[----:B------:R1:W4:Y:S02]  /*0470*/  @!P0 LDG.E.EL R43, desc[UR6][R26.64] ;  /* 0x000000061a2b8981 */ /* 0x000324000c2e1900 */
[----:B------:R-:W-:Y:S02]  /*0480*/  IMAD R25, R33, 0x100, R0 ;  /* 0x0000010021197824 */ /* 0x000fe400078e0200 */
[C---:B-1----:R-:W-:Y:S01]  /*0490*/  IMAD R17, R35.reuse, 0x100, R30 ;  /* 0x0000010023117824 */ /* 0x042fe200078e021e */
[----:B------:R1:W4:Y:S01]  /*04a0*/  @!P0 LDG.E.EL R41, desc[UR6][R12.64] ;  /* 0x000000060c298981 */ /* 0x000322000c2e1900 */
[----:B------:R-:W-:Y:S02]  /*04b0*/  IMAD R31, R35, 0x100, R0 ;  /* 0x00000100231f7824 */ /* 0x000fe400078e0200 */
[----:B------:R-:W-:Y:S02]  /*04c0*/  IMAD R37, R33, 0x100, R30 ;  /* 0x0000010021257824 */ /* 0x000fe400078e021e */
[----:B------:R-:W-:Y:S01]  /*04d0*/  IMAD R0, R14, 0x2, R19 ;  /* 0x000000020e007824 */ /* 0x000fe200078e0213 */
[----:B0-----:R-:W-:Y:S01]  /*04e0*/  CS2R R10, SRZ ;  /* 0x00000000000a7805 */ /* 0x001fe2000001ff00 */
[----:B------:R-:W-:-:S02]  /*04f0*/  IMAD.MOV.U32 R23, RZ, RZ, RZ ;  /* 0x000000ffff177224 */ /* 0x000fc400078e00ff */
[----:B------:R-:W-:-:S04]  /*0500*/  IMAD.WIDE R26, R17, 0x4, R28 ;  /* 0x00000004111a7825 */ /* 0x000fc800078e021c */
[----:B-1----:R-:W-:Y:S01]  /*0510*/  IMAD.WIDE R12, R25, 0x4, R28 ;  /* 0x00000004190c7825 */ /* 0x002fe200078e021c */
[----:B------:R-:W-:-:S03]  /*0520*/  CS2R R8, SRZ ;  /* 0x0000000000087805 */ /* 0x000fc6000001ff00 */
[----:B------:R-:W-:Y:S01]  /*0530*/  IMAD.WIDE R16, R37, 0x4, R28 ;  /* 0x0000000425107825 */ /* 0x000fe200078e021c */
[----:B------:R0:W4:Y:S03]  /*0540*/  @!P0 LDG.E.EL R23, desc[UR6][R12.64] ;  /* 0x000000060c178981 */ /* 0x000126000c2e1900 */
[----:B------:R-:W-:Y:S01]  /*0550*/  IMAD R44, R33, 0x100, R0 ;  /* 0x00000100212c7824 */ /* 0x000fe200078e0200 */
[----:B------:R1:W4:Y:S01]  /*0560*/  @!P0 LDG.E.EL R10, desc[UR6][R16.64] ;  /* 0x00000006100a8981 */ /* 0x000322000c2e1900 */
[----:B------:R-:W-:Y:S02]  /*0570*/  IMAD R19, R42, 0x2, R19 ;  /* 0x000000022a137824 */ /* 0x000fe400078e0213 */
[--C-:B------:R-:W-:Y:S01]  /*0580*/  IMAD.WIDE R30, R31, 0x4, R28.reuse ;  /* 0x000000041f1e7825 */ /* 0x100fe200078e021c */
[----:B------:R1:W4:Y:S03]  /*0590*/  @!P0 LDG.E.EL R8, desc[UR6][R26.64] ;  /* 0x000000061a088981 */ /* 0x000326000c2e1900 */
[----:B0-----:R-:W-:Y:S01]  /*05a0*/  IMAD.WIDE R12, R44, 0x4, R28 ;  /* 0x000000042c0c7825 */ /* 0x001fe200078e021c */
[----:B------:R0:W4:Y:S03]  /*05b0*/  @!P0 LDG.E.EL R9, desc[UR6][R30.64] ;  /* 0x000000061e098981 */ /* 0x000126000c2e1900 */
[----:B------:R-:W-:-:S02]  /*05c0*/  IMAD R39, R35, 0x100, R19 ;  /* 0x0000010023277824 */ /* 0x000fc400078e0213 */
[----:B------:R-:W-:Y:S02]  /*05d0*/  VIADD R44, R22, 0x1 ;  /* 0x00000001162c7836 */ /* 0x000fe40000000000 */
[----:B-1----:R-:W-:Y:S01]  /*05e0*/  IMAD R17, R33, 0x100, R19 ;  /* 0x0000010021117824 */ /* 0x002fe200078e0213 */
[----:B------:R-:W-:Y:S01]  /*05f0*/  LOP3.LUT R19, R21, 0x11, RZ, 0xfc, !PT ;  /* 0x0000001115137812 */ /* 0x000fe200078efcff */
[C---:B------:R-:W-:Y:S02]  /*0600*/  IMAD R37, R35.reuse, 0x100, R0 ;  /* 0x0000010023257824 */ /* 0x040fe400078e0200 */
[----:B------:R-:W-:Y:S02]  /*0610*/  IMAD.MOV.U32 R25, RZ, RZ, RZ ;  /* 0x000000ffff197224 */ /* 0x000fe400078e00ff */
[----:B------:R-:W-:Y:S02]  /*0620*/  IMAD R27, R35, 0x100, R44 ;  /* 0x00000100231b7824 */ /* 0x000fe400078e022c */
[----:B------:R-:W-:-:S02]  /*0630*/  IMAD.WIDE R36, R37, 0x4, R28 ;  /* 0x0000000425247825 */ /* 0x000fc400078e021c */
[----:B------:R1:W5:Y:S02]  /*0640*/  @!P0 LDG.E.EL R25, desc[UR6][R12.64] ;  /* 0x000000060c198981 */ /* 0x000364000c2e1900 */
[----:B------:R-:W-:Y:S02]  /*0650*/  IMAD.MOV.U32 R0, RZ, RZ, RZ ;  /* 0x000000ffff007224 */ /* 0x000fe400078e00ff */
[----:B0-----:R-:W-:Y:S01]  /*0660*/  IMAD.WIDE R30, R39, 0x4, R28 ;  /* 0x00000004271e7825 */ /* 0x001fe200078e021c */
[----:B------:R0:W5:Y:S03]  /*0670*/  @!P0 LDG.E.EL R11, desc[UR6][R36.64] ;  /* 0x00000006240b8981 */ /* 0x000166000c2e1900 */
[----:B------:R-:W-:Y:S01]  /*0680*/  IMAD R38, R38, 0x2, R19 ;  /* 0x0000000226267824 */ /* 0x000fe200078e0213 */
[----:B------:R0:W5:Y:S01]  /*0690*/  @!P0 LDG.E.EL R0, desc[UR6][R30.64] ;  /* 0x000000061e008981 */ /* 0x000162000c2e1900 */
[----:B------:R-:W-:-:S02]  /*06a0*/  IMAD.MOV.U32 R39, RZ, RZ, RZ ;  /* 0x000000ffff277224 */ /* 0x000fc400078e00ff */
[----:B------:R-:W-:-:S04]  /*06b0*/  IMAD.WIDE R26, R27, 0x4, R28 ;  /* 0x000000041b1a7825 */ /* 0x000fc800078e021c */
[----:B------:R-:W-:Y:S01]  /*06c0*/  IMAD R44, R33, 0x100, R44 ;  /* 0x00000100212c7824 */ /* 0x000fe200078e022c */
[----:B------:R0:W5:Y:S01]  /*06d0*/  @!P0 LDG.E.EL R39, desc[UR6][R26.64] ;  /* 0x000000061a278981 */ /* 0x000162000c2e1900 */
[----:B------:R-:W-:Y:S02]  /*06e0*/  IMAD.MOV.U32 R22, RZ, RZ, RZ ;  /* 0x000000ffff167224 */ /* 0x000fe400078e00ff */
[----:B-1----:R-:W-:Y:S02]  /*06f0*/  IMAD R13, R35, 0x100, R38 ;  /* 0x00000100230d7824 */ /* 0x002fe400078e0226 */
[----:B------:R-:W-:-:S04]  /*0700*/  IMAD.WIDE R16, R17, 0x4, R28 ;  /* 0x0000000411107825 */ /* 0x000fc800078e021c */
[----:B0-----:R-:W-:Y:S01]  /*0710*/  IMAD.MOV.U32 R37, RZ, RZ, RZ ;  /* 0x000000ffff257224 */ /* 0x001fe200078e00ff */
[----:B------:R0:W5:Y:S01]  /*0720*/  @!P0 LDG.E.EL R22, desc[UR6][R16.64] ;  /* 0x0000000610168981 */ /* 0x000162000c2e1900 */
[----:B------:R-:W-:-:S04]  /*0730*/  IMAD.WIDE R30, R44, 0x4, R28 ;  /* 0x000000042c1e7825 */ /* 0x000fc800078e021c */
[----:B------:R-:W-:Y:S01]  /*0740*/  IMAD R18, R18, 0x2, R19 ;  /* 0x0000000212127824 */ /* 0x000fe200078e0213 */
[----:B------:R1:W5:Y:S01]  /*0750*/  @!P0 LDG.E.EL R37, desc[UR6][R30.64] ;  /* 0x000000061e258981 */ /* 0x000362000c2e1900 */
[----:B------:R-:W-:Y:S02]  /*0760*/  IMAD.MOV.U32 R12, RZ, RZ, RZ ;  /* 0x000000ffff0c7224 */ /* 0x000fe400078e00ff */
[----:B------:R-:W-:-:S04]  /*0770*/  IMAD.WIDE R26, R13, 0x4, R28 ;  /* 0x000000040d1a7825 */ /* 0x000fc800078e021c */
[----:B------:R-:W-:Y:S01]  /*0780*/  IMAD R13, R33, 0x100, R38 ;  /* 0x00000100210d7824 */ /* 0x000fe200078e0226 */
[----:B------:R1:W5:Y:S01]  /*0790*/  @!P0 LDG.E.EL R12, desc[UR6][R26.64] ;  /* 0x000000061a0c8981 */ /* 0x000362000c2e1900 */
[----:B0-----:R-:W-:Y:S02]  /*07a0*/  IMAD R17, R35, 0x100, R18 ;  /* 0x0000010023117824 */ /* 0x001fe400078e0212 */
[----:B-1----:R-:W-:-:S04]  /*07b0*/  IMAD.WIDE R30, R13, 0x4, R28 ;  /* 0x000000040d1e7825 */ /* 0x002fc800078e021c */
[----:B------:R-:W-:Y:S02]  /*07c0*/  IMAD.MOV.U32 R13, RZ, RZ, RZ ;  /* 0x000000ffff0d7224 */ /* 0x000fe400078e00ff */
[----:B------:R-:W-:-:S04]  /*07d0*/  IMAD.WIDE R26, R17, 0x4, R28 ;  /* 0x00000004111a7825 */ /* 0x000fc800078e021c */
[----:B------:R-:W-:Y:S01]  /*07e0*/  IMAD R36, R33, 0x100, R18 ;  /* 0x0000010021247824 */ /* 0x000fe200078e0212 */
[----:B------:R0:W5:Y:S01]  /*07f0*/  @!P0 LDG.E.EL R13, desc[UR6][R26.64] ;  /* 0x000000061a0d8981 */ /* 0x000162000c2e1900 */
[----:B------:R-:W-:Y:S02]  /*0800*/  IMAD R18, R14, 0x2, R19 ;  /* 0x000000020e127824 */ /* 0x000fe400078e0213 */
[----:B------:R-:W-:Y:S02]  /*0810*/  IMAD.MOV.U32 R16, RZ, RZ, RZ ;  /* 0x000000ffff107224 */ /* 0x000fe400078e00ff */
[----:B------:R-:W-:-:S04]  /*0820*/  IMAD.MOV.U32 R17, RZ, RZ, RZ ;  /* 0x000000ffff117224 */ /* 0x000fc800078e00ff */
[----:B------:R1:W5:Y:S01]  /*0830*/  @!P0 LDG.E.EL R16, desc[UR6][R30.64] ;  /* 0x000000061e108981 */ /* 0x000362000c2e1900 */
[----:B0-----:R-:W-:-:S04]  /*0840*/  IMAD.WIDE R26, R36, 0x4, R28 ;  /* 0x00000004241a7825 */ /* 0x001fc800078e021c */
[----:B------:R-:W-:Y:S01]  /*0850*/  IMAD R36, R35, 0x100, R18 ;  /* 0x0000010023247824 */ /* 0x000fe200078e0212 */
[----:B------:R0:W5:Y:S03]  /*0860*/  @!P0 LDG.E.EL R17, desc[UR6][R26.64] ;  /* 0x000000061a118981 */ /* 0x000166000c2e1900 */
[----:B-1----:R-:W-:-:S04]  /*0870*/  IMAD.WIDE R30, R36, 0x4, R28 ;  /* 0x00000004241e7825 */ /* 0x002fc800078e021c */
[----:B------:R-:W-:Y:S02]  /*0880*/  IMAD R36, R33, 0x100, R18 ;  /* 0x0000010021247824 */ /* 0x000fe400078e0212 */
[----:B------:R-:W-:Y:S02]  /*0890*/  IMAD.MOV.U32 R18, RZ, RZ, RZ ;  /* 0x000000ffff127224 */ /* 0x000fe400078e00ff */
[----:B0-----:R-:W-:-:S04]  /*08a0*/  IMAD.WIDE R26, R36, 0x4, R28 ;  /* 0x00000004241a7825 */ /* 0x001fc800078e021c */
[----:B------:R-:W-:Y:S01]  /*08b0*/  VIADD R36, R32, 0x1 ;  /* 0x0000000120247836 */ /* 0x000fe20000000000 */
[----:B------:R0:W5:Y:S01]  /*08c0*/  @!P0 LDG.E.EL R18, desc[UR6][R26.64] ;  /* 0x000000061a128981 */ /* 0x000162000c2e1900 */
[----:B------:R-:W-:Y:S02]  /*08d0*/  IMAD.MOV.U32 R14, RZ, RZ, RZ ;  /* 0x000000ffff0e7224 */ /* 0x000fe400078e00ff */
[--C-:B------:R-:W-:Y:S02]  /*08e0*/  IMAD R38, R35, 0x100, R36.reuse ;  /* 0x0000010023267824 */ /* 0x100fe400078e0224 */
[----:B------:R-:W-:Y:S02]  /*08f0*/  IMAD.MOV.U32 R32, RZ, RZ, RZ ;  /* 0x000000ffff207224 */ /* 0x000fe400078e00ff */
[----:B------:R-:W-:Y:S01]  /*0900*/  IMAD R36, R33, 0x100, R36 ;  /* 0x0000010021247824 */ /* 0x000fe200078e0224 */
[----:B------:R1:W5:Y:S01]  /*0910*/  @!P0 LDG.E.EL R14, desc[UR6][R30.64] ;  /* 0x000000061e0e8981 */ /* 0x000362000c2e1900 */
[----:B0-----:R-:W-:-:S04]  /*0920*/  IMAD.WIDE R26, R38, 0x4, R28 ;  /* 0x00000004261a7825 */ /* 0x001fc800078e021c */
[----:B------:R-:W-:Y:S01]  /*0930*/  IMAD R44, R42, 0x2, R21 ;  /* 0x000000022a2c7824 */ /* 0x000fe200078e0215 */
[----:B------:R0:W5:Y:S01]  /*0940*/  @!P0 LDG.E.EL R32, desc[UR6][R26.64] ;  /* 0x000000061a208981 */ /* 0x000162000c2e1900 */
[----:B-1----:R-:W-:Y:S02]  /*0950*/  CS2R R30, SRZ ;  /* 0x00000000001e7805 */ /* 0x002fe4000001ff00 */
[----:B------:R-:W-:Y:S02]  /*0960*/  IMAD R21, R35, 0x100, R44 ;  /* 0x0000010023157824 */ /* 0x000fe400078e022c */
[----:B0-----:R-:W-:-:S04]  /*0970*/  IMAD.WIDE R26, R36, 0x4, R28 ;  /* 0x00000004241a7825 */ /* 0x001fc800078e021c */
[----:B------:R-:W-:Y:S01]  /*0980*/  IMAD.MOV.U32 R38, RZ, RZ, RZ ;  /* 0x000000ffff267224 */ /* 0x000fe200078e00ff */
[----:B------:R0:W5:Y:S01]  /*0990*/  @!P0 LDG.E.EL R30, desc[UR6][R26.64] ;  /* 0x000000061a1e8981 */ /* 0x000162000c2e1900 */
[----:B------:R-:W-:Y:S02]  /*09a0*/  IMAD R42, R42, 0x2, R19 ;  /* 0x000000022a2a7824 */ /* 0x000fe400078e0213 */
[----:B------:R-:W-:Y:S02]  /*09b0*/  IMAD R19, R33, 0x100, R44 ;  /* 0x0000010021137824 */ /* 0x000fe400078e022c */
[----:B------:R-:W-:Y:S02]  /*09c0*/  VIADD R44, R44, 0x1 ;  /* 0x000000012c2c7836 */ /* 0x000fe40000000000 */
[----:B0-----:R-:W-:-:S04]  /*09d0*/  IMAD.WIDE R26, R21, 0x4, R28 ;  /* 0x00000004151a7825 */ /* 0x001fc800078e021c */
[----:B------:R-:W-:Y:S01]  /*09e0*/  IMAD.MOV.U32 R36, RZ, RZ, RZ ;  /* 0x000000ffff247224 */ /* 0x000fe200078e00ff */
[----:B------:R0:W5:Y:S01]  /*09f0*/  @!P0 LDG.E.EL R38, desc[UR6][R26.64] ;  /* 0x000000061a268981 */ /* 0x000162000c2e1900 */
[----:B------:R-:W-:Y:S02]  /*0a00*/  IMAD.MOV.U32 R21, RZ, RZ, RZ ;  /* 0x000000ffff157224 */ /* 0x000fe400078e00ff */
[----:B0-----:R-:W-:-:S05]  /*0a10*/  IMAD.WIDE R26, R19, 0x4, R28 ;  /* 0x00000004131a7825 */ /* 0x001fca00078e021c */
[----:B------:R0:W5:Y:S01]  /*0a20*/  @!P0 LDG.E.EL R36, desc[UR6][R26.64] ;  /* 0x000000061a248981 */ /* 0x000162000c2e1900 */
[C---:B--2---:R-:W-:Y:S02]  /*0a30*/  FSETP.GT.AND P1, PT, R20.reuse, R15, PT ;  /* 0x0000000f1400720b */ /* 0x044fe40003f24000 */
[----:B------:R-:W-:-:S11]  /*0a40*/  FSETP.NAN.AND P2, PT, R20, R20, PT ;  /* 0x000000141400720b */ /* 0x000fd60003f48000 */
[----:B------:R-:W-:Y:S01]  /*0a50*/  @!P1 FSEL R20, R20, R15, P2 ;  /* 0x0000000f14149208 */ /* 0x000fe20001000000 */
[----:B------:R-:W-:-:S04]  /*0a60*/  IMAD R15, R35, 0x100, R44 ;  /* 0x00000100230f7824 */ /* 0x000fc800078e022c */
[----:B0-----:R-:W-:-:S04]  /*0a70*/  IMAD.WIDE R26, R15, 0x4, R28 ;  /* 0x000000040f1a7825 */ /* 0x001fc800078e021c */
[----:B------:R-:W-:Y:S01]  /*0a80*/  IMAD R15, R33, 0x100, R44 ;  /* 0x00000100210f7824 */ /* 0x000fe200078e022c */
[----:B------:R0:W2:Y:S03]  /*0a90*/  @!P0 LDG.E.EL R21, desc[UR6][R26.64] ;  /* 0x000000061a158981 */ /* 0x0000a6000c2e1900 */
[----:B0-----:R-:W-:-:S05]  /*0aa0*/  IMAD.WIDE R26, R15, 0x4, R28 ;  /* 0x000000040f1a7825 */ /* 0x001fca00078e021c */
[----:B------:R0:W2:Y:S01]  /*0ab0*/  @!P0 LDG.E.EL R31, desc[UR6][R26.64] ;  /* 0x000000061a1f8981 */ /* 0x0000a2000c2e1900 */
[--C-:B------:R-:W-:Y:S02]  /*0ac0*/  IMAD R15, R35, 0x100, R42.reuse ;  /* 0x00000100230f7824 */ /* 0x100fe400078e022a */
[----:B------:R-:W-:Y:S02]  /*0ad0*/  IMAD R19, R33, 0x100, R42 ;  /* 0x0000010021137824 */ /* 0x000fe400078e022a */
[----:B0-----:R-:W-:-:S04]  /*0ae0*/  IMAD.WIDE R26, R15, 0x4, R28 ;  /* 0x000000040f1a7825 */ /* 0x001fc800078e021c */
[----:B------:R-:W-:-:S04]  /*0af0*/  IMAD.WIDE R28, R19, 0x4, R28 ;  /* 0x00000004131c7825 */ /* 0x000fc800078e021c */
[----:B------:R-:W-:Y:S02]  /*0b00*/  IMAD.MOV.U32 R19, RZ, RZ, RZ ;  /* 0x000000ffff137224 */ /* 0x000fe400078e00ff */
[----:B------:R-:W-:-:S04]  /*0b10*/  IMAD.MOV.U32 R15, RZ, RZ, RZ ;  /* 0x000000ffff0f7224 */ /* 0x000fc800078e00ff */
[----:B------:R-:W2:Y:S04]  /*0b20*/  @!P0 LDG.E.EL R19, desc[UR6][R28.64] ;  /* 0x000000061c138981 */ /* 0x000ea8000c2e1900 */
[----:B------:R0:W2:Y:S01]  /*0b30*/  @!P0 LDG.E.EL R15, desc[UR6][R26.64] ;  /* 0x000000061a0f8981 */ /* 0x0000a2000c2e1900 */
[C---:B---3--:R-:W-:Y:S02]  /*0b40*/  FSETP.GT.AND P4, PT, R34.reuse, R45, PT ;  /* 0x0000002d2200720b */ /* 0x048fe40003f84000 */
[----:B------:R-:W-:-:S11]  /*0b50*/  FSETP.NAN.AND P6, PT, R34, R34, PT ;  /* 0x000000222200720b */ /* 0x000fd60003fc8000 */
[----:B------:R-:W-:Y:S02]  /*0b60*/  @!P4 FSEL R34, R34, R45, P6 ;  /* 0x0000002d2222c208 */ /* 0x000fe40003000000 */
[----:B----4-:R-:W-:Y:S02]  /*0b70*/  FSETP.GEU.AND P4, PT, R20, R9, PT ;  /* 0x000000091400720b */ /* 0x010fe40003f8e000 */
[C---:B-----5:R-:W-:Y:S02]  /*0b80*/  FSETP.GT.AND P1, PT, R39.reuse, R6, PT ;  /* 0x000000062700720b */ /* 0x060fe40003f24000 */
[----:B------:R-:W-:-:S11]  /*0b90*/  FSETP.NAN.AND P2, PT, R39, R39, PT ;  /* 0x000000272700720b */ /* 0x000fd60003f48000 */
[----:B------:R-:W-:Y:S02]  /*0ba0*/  @!P1 FSEL R39, R39, R6, P2 ;  /* 0x0000000627279208 */ /* 0x000fe40001000000 */
[----:B------:R-:W-:Y:S01]  /*0bb0*/  FSETP.GT.AND P1, PT, R37, R40, PT ;  /* 0x000000282500720b */ /* 0x000fe20003f24000 */
[----:B------:R-:W1:Y:S01]  /*0bc0*/  S2R R6, SR_TID.X ;  /* 0x0000000000067919 */ /* 0x000e620000002100 */
[----:B------:R-:W3:Y:S01]  /*0bd0*/  S2UR UR5, SR_CgaCtaId ;  /* 0x00000000000579c3 */ /* 0x000ee20000008800 */
[--C-:B0-----:R-:W-:Y:S02]  /*0be0*/  IMAD R27, R35, 0x40, R24.reuse ;  /* 0x00000040231b7824 */ /* 0x101fe400078e0218 */
[----:B------:R-:W-:Y:S01]  /*0bf0*/  IMAD R33, R33, 0x40, R24 ;  /* 0x0000004021217824 */ /* 0x000fe200078e0218 */
[C---:B------:R-:W-:Y:S02]  /*0c00*/  FSETP.GT.AND P3, PT, R32.reuse, R43, PT ;  /* 0x0000002b2000720b */ /* 0x040fe40003f64000 */
[----:B------:R-:W-:-:S02]  /*0c10*/  FSETP.NAN.AND P5, PT, R32, R32, PT ;  /* 0x000000202000720b */ /* 0x000fc40003fa8000 */
[----:B------:R-:W-:-:S09]  /*0c20*/  FSETP.GT.AND P2, PT, R30, R41, PT ;  /* 0x000000291e00720b */ /* 0x000fd20003f44000 */
[----:B------:R-:W-:Y:S02]  /*0c30*/  @!P3 FSEL R32, R32, R43, P5 ;  /* 0x0000002b2020b208 */ /* 0x000fe40002800000 */
[C---:B------:R-:W-:Y:S02]  /*0c40*/  FSETP.NAN.AND P5, PT, R37.reuse, R37, PT ;  /* 0x000000252500720b */ /* 0x040fe40003fa8000 */
[C---:B------:R-:W-:Y:S02]  /*0c50*/  FSETP.NAN.AND P6, PT, R30.reuse, R30, PT ;  /* 0x0000001e1e00720b */ /* 0x040fe40003fc8000 */
[----:B------:R-:W-:Y:S02]  /*0c60*/  @!P1 FSEL R37, R37, R40, P5 ;  /* 0x0000002825259208 */ /* 0x000fe40002800000 */
[----:B------:R-:W-:Y:S02]  /*0c70*/  FSETP.GEU.AND P1, PT, R39, R8, PT ;  /* 0x000000082700720b */ /* 0x000fe40003f2e000 */
[----:B------:R-:W-:-:S02]  /*0c80*/  @!P2 FSEL R30, R30, R41, P6 ;  /* 0x000000291e1ea208 */ /* 0x000fc40003000000 */
[----:B------:R-:W-:-:S04]  /*0c90*/  FSETP.NAN.AND P6, PT, R9, R9, PT ;  /* 0x000000090900720b */ /* 0x000fc80003fc8000 */
[----:B------:R-:W-:Y:S02]  /*0ca0*/  @P4 FSEL R9, R9, R20, P6 ;  /* 0x0000001409094208 */ /* 0x000fe40003000000 */
[----:B------:R-:W-:Y:S02]  /*0cb0*/  FSETP.GEU.AND P4, PT, R34, R23, PT ;  /* 0x000000172200720b */ /* 0x000fe40003f8e000 */
[----:B------:R-:W-:-:S04]  /*0cc0*/  FSETP.NAN.AND P6, PT, R8, R8, PT ;  /* 0x000000080800720b */ /* 0x000fc80003fc8000 */
[----:B------:R-:W-:Y:S02]  /*0cd0*/  @P1 FSEL R8, R8, R39, P6 ;  /* 0x0000002708081208 */ /* 0x000fe40003000000 */
[----:B------:R-:W-:Y:S02]  /*0ce0*/  FSETP.NAN.AND P6, PT, R23, R23, PT ;  /* 0x000000171700720b */ /* 0x000fe40003fc8000 */
[----:B------:R-:W-:-:S03]  /*0cf0*/  FSETP.GEU.AND P1, PT, R37, R10, PT ;  /* 0x0000000a2500720b */ /* 0x000fc60003f2e000 */
[----:B------:R-:W-:Y:S02]  /*0d00*/  @P4 FSEL R23, R23, R34, P6 ;  /* 0x0000002217174208 */ /* 0x000fe40003000000 */
[----:B------:R-:W-:Y:S02]  /*0d10*/  FSETP.NAN.AND P6, PT, R25, R25, PT ;  /* 0x000000191900720b */ /* 0x000fe40003fc8000 */
[C---:B--2---:R-:W-:Y:S02]  /*0d20*/  FSETP.GT.AND P3, PT, R21.reuse, R38, PT ;  /* 0x000000261500720b */ /* 0x044fe40003f64000 */
[----:B------:R-:W-:Y:S02]  /*0d30*/  FSETP.NAN.AND P5, PT, R21, R21, PT ;  /* 0x000000151500720b */ /* 0x000fe40003fa8000 */
[----:B------:R-:W-:-:S09]  /*0d40*/  FSETP.GT.AND P2, PT, R31, R36, PT ;  /* 0x000000241f00720b */ /* 0x000fd20003f44000 */
[----:B------:R-:W-:Y:S02]  /*0d50*/  @!P3 FSEL R21, R21, R38, P5 ;  /* 0x000000261515b208 */ /* 0x000fe40002800000 */
[----:B------:R-:W-:Y:S02]  /*0d60*/  FSETP.GEU.AND P3, PT, R32, R11, PT ;  /* 0x0000000b2000720b */ /* 0x000fe40003f6e000 */
[----:B------:R-:W-:-:S04]  /*0d70*/  FSETP.NAN.AND P5, PT, R31, R31, PT ;  /* 0x0000001f1f00720b */ /* 0x000fc80003fa8000 */
[----:B------:R-:W-:Y:S02]  /*0d80*/  @!P2 FSEL R31, R31, R36, P5 ;  /* 0x000000241f1fa208 */ /* 0x000fe40002800000 */
[----:B------:R-:W-:Y:S02]  /*0d90*/  FSETP.GEU.AND P2, PT, R30, R25, PT ;  /* 0x000000191e00720b */ /* 0x000fe40003f4e000 */
[----:B------:R-:W-:Y:S02]  /*0da0*/  FSETP.NAN.AND P5, PT, R11, R11, PT ;  /* 0x0000000b0b00720b */ /* 0x000fe40003fa8000 */
[----:B------:R-:W-:Y:S02]  /*0db0*/  FSETP.GEU.AND P4, PT, R31, R22, PT ;  /* 0x000000161f00720b */ /* 0x000fe40003f8e000 */
[----:B------:R-:W-:Y:S02]  /*0dc0*/  @P3 FSEL R11, R11, R32, P5 ;  /* 0x000000200b0b3208 */ /* 0x000fe40002800000 */
[----:B------:R-:W-:-:S02]  /*0dd0*/  FSETP.NAN.AND P5, PT, R10, R10, PT ;  /* 0x0000000a0a00720b */ /* 0x000fc40003fa8000 */
[----:B------:R-:W-:Y:S02]  /*0de0*/  FSETP.GEU.AND P3, PT, R21, R0, PT ;  /* 0x000000001500720b */ /* 0x000fe40003f6e000 */
[----:B------:R-:W-:Y:S02]  /*0df0*/  @P1 FSEL R10, R10, R37, P5 ;  /* 0x000000250a0a1208 */ /* 0x000fe40002800000 */
[----:B------:R-:W-:Y:S02]  /*0e00*/  FSETP.GEU.AND P1, PT, R9, R12, PT ;  /* 0x0000000c0900720b */ /* 0x000fe40003f2e000 */
[----:B------:R-:W-:Y:S02]  /*0e10*/  FSETP.NAN.AND P5, PT, R22, R22, PT ;  /* 0x000000161600720b */ /* 0x000fe40003fa8000 */
[----:B------:R-:W-:Y:S02]  /*0e20*/  @P2 FSEL R25, R25, R30, P6 ;  /* 0x0000001e19192208 */ /* 0x000fe40003000000 */
[----:B------:R-:W-:-:S02]  /*0e30*/  FSETP.NAN.AND P2, PT, R0, R0, PT ;  /* 0x000000000000720b */ /* 0x000fc40003f48000 */
[----:B------:R-:W-:Y:S02]  /*0e40*/  @P4 FSEL R22, R22, R31, P5 ;  /* 0x0000001f16164208 */ /* 0x000fe40002800000 */
[----:B------:R-:W-:Y:S02]  /*0e50*/  FSETP.GEU.AND P5, PT, R8, R13, PT ;  /* 0x0000000d0800720b */ /* 0x000fe40003fae000 */
[----:B------:R-:W-:Y:S02]  /*0e60*/  @P3 FSEL R0, R0, R21, P2 ;  /* 0x0000001500003208 */ /* 0x000fe40001000000 */
[----:B------:R-:W-:Y:S02]  /*0e70*/  FSETP.NAN.AND P2, PT, R12, R12, PT ;  /* 0x0000000c0c00720b */ /* 0x000fe40003f48000 */
[----:B------:R-:W-:Y:S01]  /*0e80*/  FSETP.GEU.AND P4, PT, R11, R14, PT ;  /* 0x0000000e0b00720b */ /* 0x000fe20003f8e000 */
[----:B-1----:R-:W-:Y:S01]  /*0e90*/  IMAD.SHL.U32 R20, R6, 0x80, RZ ;  /* 0x0000008006147824 */ /* 0x002fe200078e00ff */
[----:B------:R-:W-:-:S02]  /*0ea0*/  @P1 FSEL R12, R12, R9, P2 ;  /* 0x000000090c0c1208 */ /* 0x000fc40001000000 */
[----:B------:R-:W-:Y:S02]  /*0eb0*/  FSETP.GEU.AND P3, PT, R23, R16, PT ;  /* 0x000000101700720b */ /* 0x000fe40003f6e000 */
[C---:B------:R-:W-:Y:S02]  /*0ec0*/  FSETP.NAN.AND P1, PT, R13.reuse, R13, PT ;  /* 0x0000000d0d00720b */ /* 0x040fe40003f28000 */
[----:B------:R-:W-:Y:S02]  /*0ed0*/  LOP3.LUT R24, R20, 0x380, RZ, 0xc0, !PT ;  /* 0x0000038014187812 */ /* 0x000fe400078ec0ff */
[----:B------:R-:W-:Y:S01]  /*0ee0*/  @P5 FSEL R13, R13, R8, P1 ;  /* 0x000000080d0d5208 */ /* 0x000fe20000800000 */
[----:B------:R-:W0:Y:S01]  /*0ef0*/  LDC.64 R20, c[0x0][0x218] ;  /* 0x00008600ff147b82 */ /* 0x000e220000000a00 */
[----:B------:R-:W-:Y:S02]  /*0f00*/  FSETP.NAN.AND P5, PT, R14, R14, PT ;  /* 0x0000000e0e00720b */ /* 0x000fe40003fa8000 */
[----:B------:R-:W-:-:S02]  /*0f10*/  FSETP.GEU.AND P2, PT, R25, R18, PT ;  /* 0x000000121900720b */ /* 0x000fc40003f4e000 */
[----:B------:R-:W-:Y:S02]  /*0f20*/  SHF.R.U32.HI R31, RZ, 0x3, R6 ;  /* 0x00000003ff1f7819 */ /* 0x000fe40000011606 */
[----:B------:R-:W-:Y:S02]  /*0f30*/  FSETP.NAN.AND P6, PT, R16, R16, PT ;  /* 0x000000101000720b */ /* 0x000fe40003fc8000 */
[----:B------:R-:W-:Y:S02]  /*0f40*/  FSETP.GEU.AND P1, PT, R10, R17, PT ;  /* 0x000000110a00720b */ /* 0x000fe40003f2e000 */
[----:B------:R-:W-:Y:S02]  /*0f50*/  @P4 FSEL R14, R14, R11, P5 ;  /* 0x0000000b0e0e4208 */ /* 0x000fe40002800000 */
[----:B------:R-:W-:Y:S02]  /*0f60*/  FSETP.GEU.AND P4, PT, R22, R19, PT ;  /* 0x000000131600720b */ /* 0x000fe40003f8e000 */
[----:B------:R-:W-:-:S02]  /*0f70*/  SGXT.U32 R31, R31, 0x4 ;  /* 0x000000041f1f781a */ /* 0x000fc40000000000 */
[----:B------:R-:W-:Y:S02]  /*0f80*/  @P3 FSEL R16, R16, R23, P6 ;  /* 0x0000001710103208 */ /* 0x000fe40003000000 */
[----:B------:R-:W-:Y:S02]  /*0f90*/  SHF.R.U32.HI R29, RZ, 0x3, R24 ;  /* 0x00000003ff1d7819 */ /* 0x000fe40000011618 */
[----:B------:R-:W-:Y:S01]  /*0fa0*/  FSETP.GEU.AND P3, PT, R0, R15, PT ;  /* 0x0000000f0000720b */ /* 0x000fe20003f6e000 */
[----:B------:R-:W-:Y:S01]  /*0fb0*/  UMOV UR4, 0x400 ;  /* 0x0000040000047882 */ /* 0x000fe20000000000 */
[----:B------:R-:W-:Y:S01]  /*0fc0*/  FSETP.NAN.AND P6, PT, R18, R18, PT ;  /* 0x000000121200720b */ /* 0x000fe20003fc8000 */
[----:B---3--:R-:W-:Y:S01]  /*0fd0*/  UPRMT UR4, UR5, 0x654, UR4 ;  /* 0x0000065405047896 */ /* 0x008fe20008000004 */
[C---:B------:R-:W-:Y:S02]  /*0fe0*/  LOP3.LUT R9, R24.reuse, R31, RZ, 0xfc, !PT ;  /* 0x0000001f18097212 */ /* 0x040fe400078efcff */
[----:B------:R-:W-:-:S02]  /*0ff0*/  LOP3.LUT R26, R24, 0x20, RZ, 0xfc, !PT ;  /* 0x00000020181a7812 */ /* 0x000fc400078efcff */
[----:B------:R-:W-:Y:S02]  /*1000*/  LOP3.LUT R29, R29, R24, R31, 0xfe, !PT ;  /* 0x000000181d1d7212 */ /* 0x000fe400078efe1f */
[C---:B------:R-:W-:Y:S02]  /*1010*/  LOP3.LUT R28, R24.reuse, 0x40, RZ, 0xfc, !PT ;  /* 0x00000040181c7812 */ /* 0x040fe400078efcff */
[----:B------:R-:W-:Y:S02]  /*1020*/  FSETP.NAN.AND P5, PT, R17, R17, PT ;  /* 0x000000111100720b */ /* 0x000fe40003fa8000 */
[----:B------:R-:W-:Y:S02]  /*1030*/  LOP3.LUT R24, R24, 0x60, RZ, 0xfc, !PT ;  /* 0x0000006018187812 */ /* 0x000fe400078efcff */
[----:B------:R-:W-:Y:S02]  /*1040*/  @P2 FSEL R18, R18, R25, P6 ;  /* 0x0000001912122208 */ /* 0x000fe40003000000 */
[----:B------:R-:W-:-:S02]  /*1050*/  FSETP.NAN.AND P2, PT, R19, R19, PT ;  /* 0x000000131300720b */ /* 0x000fc40003f48000 */
[-C--:B------:R-:W-:Y:S02]  /*1060*/  LEA.HI R8, R26, R9.reuse, RZ, 0x1d ;  /* 0x000000091a087211 */ /* 0x080fe400078fe8ff */
[-C--:B------:R-:W-:Y:S02]  /*1070*/  LEA.HI R28, R28, R9.reuse, RZ, 0x1d ;  /* 0x000000091c1c7211 */ /* 0x080fe400078fe8ff */
[----:B------:R-:W-:Y:S02]  /*1080*/  @P1 FSEL R17, R17, R10, P5 ;  /* 0x0000000a11111208 */ /* 0x000fe40002800000 */
[----:B------:R-:W-:Y:S02]  /*1090*/  LEA.HI R24, R24, R9, RZ, 0x1d ;  /* 0x0000000918187211 */ /* 0x000fe400078fe8ff */
[----:B------:R-:W-:Y:S02]  /*10a0*/  FSETP.NAN.AND P1, PT, R15, R15, PT ;  /* 0x0000000f0f00720b */ /* 0x000fe40003f28000 */
[----:B------:R-:W-:-:S02]  /*10b0*/  @P4 FSEL R19, R19, R22, P2 ;  /* 0x0000001613134208 */ /* 0x000fc40001000000 */
[----:B------:R-:W-:Y:S02]  /*10c0*/  LEA R29, R29, UR4, 0x2 ;  /* 0x000000041d1d7c11 */ /* 0x000fe4000f8e10ff */
[----:B------:R-:W-:Y:S02]  /*10d0*/  LEA R22, R8, UR4, 0x2 ;  /* 0x0000000408167c11 */ /* 0x000fe4000f8e10ff */
[----:B------:R-:W-:Y:S02]  /*10e0*/  LEA R23, R28, UR4, 0x2 ;  /* 0x000000041c177c11 */ /* 0x000fe4000f8e10ff */
[----:B------:R-:W-:Y:S02]  /*10f0*/  @P3 FSEL R15, R15, R0, P1 ;  /* 0x000000000f0f3208 */ /* 0x000fe40000800000 */
[----:B------:R-:W-:Y:S01]  /*1100*/  LEA R24, R24, UR4, 0x2 ;  /* 0x0000000418187c11 */ /* 0x000fe2000f8e10ff */
[----:B------:R-:W-:Y:S01]  /*1110*/  STS [R29], R12 ;  /* 0x0000000c1d007388 */ /* 0x000fe20000000800 */
[----:B0-----:R-:W-:-:S03]  /*1120*/  IMAD.WIDE R26, R27, 0x4, R20 ;  /* 0x000000041b1a7825 */ /* 0x001fc600078e0214 */
[----:B------:R-:W-:Y:S01]  /*1130*/  STS [R22+0x80], R13 ;  /* 0x0000800d16007388 */ /* 0x000fe20000000800 */
[----:B------:R-:W-:-:S03]  /*1140*/  IMAD.WIDE R20, R33, 0x4, R20 ;  /* 0x0000000421147825 */ /* 0x000fc600078e0214 */
[----:B------:R-:W-:Y:S04]  /*1150*/  STS [R23+0x100], R14 ;  /* 0x0001000e17007388 */ /* 0x000fe80000000800 */
[----:B------:R-:W-:Y:S04]  /*1160*/  STS [R24+0x180], R15 ;  /* 0x0001800f18007388 */ /* 0x000fe80000000800 */
[----:B------:R-:W-:Y:S04]  /*1170*/  STS [R29+0x40], R16 ;  /* 0x000040101d007388 */ /* 0x000fe80000000800 */
[----:B------:R-:W-:Y:S04]  /*1180*/  STS [R22+0xc0], R17 ;  /* 0x0000c01116007388 */ /* 0x000fe80000000800 */
[----:B------:R0:W-:Y:S04]  /*1190*/  @!P0 STG.E.128 desc[UR6][R26.64], R12 ;  /* 0x0000000c1a008986 */ /* 0x0001e8000c101d06 */
[----:B------:R-:W-:Y:S01]  /*11a0*/  STS [R23+0x140], R18 ;  /* 0x0001401217007388 */ /* 0x000fe20000000800 */
[----:B------:R-:W-:-:S03]  /*11b0*/  IMAD.SHL.U32 R9, R6, 0x4, RZ ;  /* 0x0000000406097824 */ /* 0x000fc600078e00ff */
[----:B------:R-:W-:Y:S04]  /*11c0*/  @!P0 STG.E.128 desc[UR6][R20.64], R16 ;  /* 0x0000001014008986 */ /* 0x000fe8000c101d06 */
[----:B------:R-:W-:Y:S01]  /*11d0*/  STS [R24+0x1c0], R19 ;  /* 0x0001c01318007388 */ /* 0x000fe20000000800 */
[----:B------:R-:W-:Y:S02]  /*11e0*/  SHF.R.U32.HI R6, RZ, 0x1, R6 ;  /* 0x00000001ff067819 */ /* 0x000fe40000011606 */
[----:B------:R-:W-:Y:S02]  /*11f0*/  LOP3.LUT R0, R9, 0x1fc, RZ, 0xc0, !PT ;  /* 0x000001fc09007812 */ /* 0x000fe400078ec0ff */
[----:B------:R-:W-:-:S05]  /*1200*/  LOP3.LUT R9, R6, 0x3c, RZ, 0xc0, !PT ;  /* 0x0000003c06097812 */ /* 0x000fca00078ec0ff */
[----:B------:R-:W-:-:S05]  /*1210*/  IMAD.IADD R9, R0, 0x1, R9 ;  /* 0x0000000100097824 */ /* 0x000fca00078e0209 */
[----:B------:R-:W-:Y:S01]  /*1220*/  LEA R9, R9, UR4, 0x2 ;  /* 0x0000000409097c11 */ /* 0x000fe2000f8e10ff */
[----:B------:R-:W-:Y:S01]  /*1230*/  BAR.SYNC.DEFER_BLOCKING 0x0 ;  /* 0x0000000000007b1d */ /* 0x000fe20000010000 */
[----:B------:R-:W-:Y:S02]  /*1240*/  SHF.R.S32.HI R4, RZ, 0x1a, R4 ;  /* 0x0000001aff047819 */ /* 0x000fe40000011404 */
[----:B------:R-:W-:Y:S02]  /*1250*/  LOP3.LUT R3, R7, 0x1c, R3, 0xf8, !PT ;  /* 0x0000001c07037812 */ /* 0x000fe400078ef803 */
[----:B------:R-:W-:-:S03]  /*1260*/  SGXT R4, R4, 0x1 ;  /* 0x000000010404781a */ /* 0x000fc60000000200 */
[----:B------:R-:W1:Y:S01]  /*1270*/  LDC.64 R6, c[0x0][0x220] ;  /* 0x00008800ff067b82 */ /* 0x000e620000000a00 */
[----:B------:R-:W-:Y:S01]  /*1280*/  LEA.HI R4, R4, R3, RZ, 0x8 ;  /* 0x0000000304047211 */ /* 0x000fe200078f40ff */
[----:B------:R-:W2:Y:S04]  /*1290*/  LDS.128 R8, [R9] ;  /* 0x0000000009087984 */ /* 0x000ea80000000c00 */
[----:B0-----:R-:W-:Y:S01]  /*12a0*/  IMAD.SHL.U32 R13, R4, 0x40, RZ ;  /* 0x00000040040d7824 */ /* 0x001fe200078e00ff */
[----:B------:R-:W-:Y:S02]  /*12b0*/  LOP3.LUT R14, R0, 0x200, RZ, 0xfc, !PT ;  /* 0x00000200000e7812 */ /* 0x000fe400078efcff */
[----:B------:R-:W-:Y:S02]  /*12c0*/  LOP3.LUT R12, R4, 0xffffff00, RZ, 0xc0, !PT ;  /* 0xffffff00040c7812 */ /* 0x000fe400078ec0ff */
[----:B------:R-:W-:-:S02]  /*12d0*/  LOP3.LUT R13, R13, 0xffffc000, RZ, 0xc0, !PT ;  /* 0xffffc0000d0d7812 */ /* 0x000fc400078ec0ff */
[----:B------:R-:W-:Y:S02]  /*12e0*/  LOP3.LUT R4, R5, R2, RZ, 0xfc, !PT ;  /* 0x0000000205047212 */ /* 0x000fe400078efcff */
[----:B------:R-:W-:Y:S02]  /*12f0*/  LOP3.LUT R5, R5, 0x10, R2, 0xfe, !PT ;  /* 0x0000001005057812 */ /* 0x000fe400078efe02 */
[----:B------:R-:W-:Y:S02]  /*1300*/  SHF.R.U32.HI R14, RZ, 0x3, R14 ;  /* 0x00000003ff0e7819 */ /* 0x000fe4000001160e */
[----:B------:R-:W-:Y:S02]  /*1310*/  IADD3 R12, R13, R3, -R12 ;  /* 0x000000030d0c7210 */ /* 0x000fe40007ffe80c */
[C---:B------:R-:W-:Y:S02]  /*1320*/  ISETP.GE.AND P1, PT, R4.reuse, 0x40, PT ;  /* 0x000000400400780c */ /* 0x040fe40003f26270 */
[----:B------:R-:W-:Y:S01]  /*1330*/  ISETP.GE.AND P0, PT, R5, 0x40, PT ;  /* 0x000000400500780c */ /* 0x000fe20003f06270 */
[----:B------:R-:W-:Y:S01]  /*1340*/  IMAD R3, R4, 0x100, R12 ;  /* 0x0000010004037824 */ /* 0x000fe200078e020c */
[----:B------:R-:W-:-:S03]  /*1350*/  LOP3.LUT R13, R14, 0x7c, RZ, 0xc0, !PT ;  /* 0x0000007c0e0d7812 */ /* 0x000fc600078ec0ff */
[----:B-1----:R-:W-:-:S04]  /*1360*/  IMAD.WIDE R2, R3, 0x4, R6 ;  /* 0x0000000403027825 */ /* 0x002fc800078e0206 */
[----:B------:R-:W-:-:S05]  /*1370*/  IMAD.IADD R13, R0, 0x1, R13 ;  /* 0x00000001000d7824 */ /* 0x000fca00078e020d */
[----:B------:R-:W-:Y:S01]  /*1380*/  LEA R13, R13, UR4, 0x2 ;  /* 0x000000040d0d7c11 */ /* 0x000fe2000f8e10ff */
[----:B--2---:R0:W-:Y:S02]  /*1390*/  @!P1 STG.E.128 desc[UR6][R2.64], R8 ;  /* 0x0000000802009986 */ /* 0x0041e4000c101d06 */
[----:B0-----:R-:W-:Y:S05]  /*13a0*/  @P0 EXIT ;  /* 0x000000000000094d */ /* 0x001fea0003800000 */
[----:B0-----:R-:W0:Y:S01]  /*13b0*/  LDS.128 R8, [R13+0x800] ;  /* 0x000800000d087984 */ /* 0x001e220000000c00 */
[----:B------:R-:W-:-:S04]  /*13c0*/  IMAD R5, R5, 0x100, R12 ;  /* 0x0000010005057824 */ /* 0x000fc800078e020c */
[----:B------:R-:W-:-:S05]  /*13d0*/  IMAD.WIDE R6, R5, 0x4, R6 ;  /* 0x0000000405067825 */ /* 0x000fca00078e0206 */
[----:B0-----:R-:W-:Y:S01]  /*13e0*/  STG.E.128 desc[UR6][R6.64], R8 ;  /* 0x0000000806007986 */ /* 0x001fe2000c101d06 */
[----:B------:R-:W-:Y:S05]  /*13f0*/  EXIT ;  /* 0x000000000000794d */ /* 0x000fea0003800000 */
.L_x_0:
[----:B------:R-:W-:-:S00]  /*1400*/  BRA `(.L_x_0) ;  /* 0xfffffffc00fc7947 */ /* 0x000fc0000383ffff */
[----:B------:R-:W-:-:S00]  /*1410*/  NOP ;  /* 0x0000000000007918 */ /* 0x000fc00000000000 */
        /* <DEDUP_REMOVED lines=14> */
.L_x_1:


//--------------------- .nv.shared.triton_poi_fused_convolution_max_pool2d_with_indices_15 --------------------------
	.section	.nv.shared.triton_poi_fused_convolution_max_pool2d_with_indices_15,"aw",@nobits
	.sectionflags	@""
	.align	16
	.zero		1024


//--------------------- .nv.constant0.triton_poi_fused_convolution_max_pool2d_with_indices_15 --------------------------
	.section	.nv.constant0.triton_poi_fused_convolution_max_pool2d_with_indices_15,"a",@progbits
	.sectionflags	@""
	.align	4
.nv.constant0.triton_poi_fused_convolution_max_pool2d_with_indices_15:
	.zero		560
